//
// Generated by NVIDIA NVVM Compiler
//
// Compiler Build ID: CL-36424714
// Cuda compilation tools, release 13.0, V13.0.88
// Based on NVVM 20.0.0
//

.version 9.0
.target sm_100
.address_size 64

	// .globl	_Z15twoDConvoKernelPfS_S_iiii

.visible .entry _Z15twoDConvoKernelPfS_S_iiii(
	.param .u64 .ptr .align 1 _Z15twoDConvoKernelPfS_S_iiii_param_0,
	.param .u64 .ptr .align 1 _Z15twoDConvoKernelPfS_S_iiii_param_1,
	.param .u64 .ptr .align 1 _Z15twoDConvoKernelPfS_S_iiii_param_2,
	.param .u32 _Z15twoDConvoKernelPfS_S_iiii_param_3,
	.param .u32 _Z15twoDConvoKernelPfS_S_iiii_param_4,
	.param .u32 _Z15twoDConvoKernelPfS_S_iiii_param_5,
	.param .u32 _Z15twoDConvoKernelPfS_S_iiii_param_6
)
{
	.reg .pred 	%p<92>;
	.reg .b32 	%r<63>;
	.reg .b32 	%f<99>;
	.reg .b64 	%rd<58>;

	ld.param.u64 	%rd8, [_Z15twoDConvoKernelPfS_S_iiii_param_0];
	ld.param.u64 	%rd7, [_Z15twoDConvoKernelPfS_S_iiii_param_1];
	ld.param.u64 	%rd9, [_Z15twoDConvoKernelPfS_S_iiii_param_2];
	ld.param.u32 	%r25, [_Z15twoDConvoKernelPfS_S_iiii_param_3];
	ld.param.u32 	%r26, [_Z15twoDConvoKernelPfS_S_iiii_param_5];
	ld.param.u32 	%r27, [_Z15twoDConvoKernelPfS_S_iiii_param_6];
	cvta.to.global.u64 	%rd1, %rd9;
	cvta.to.global.u64 	%rd2, %rd8;
	mov.u32 	%r28, %ctaid.y;
	mov.u32 	%r29, %ntid.y;
	mov.u32 	%r30, %tid.y;
	mad.lo.s32 	%r1, %r28, %r29, %r30;
	mov.u32 	%r31, %ctaid.x;
	mov.u32 	%r32, %ntid.x;
	mov.u32 	%r33, %tid.x;
	mad.lo.s32 	%r2, %r31, %r32, %r33;
	setp.lt.s32 	%p2, %r26, 1;
	mov.f32 	%f77, 0f00000000;
	@%p2 bra 	$L__BB0_43;
	sub.s32 	%r3, %r1, %r27;
	sub.s32 	%r4, %r2, %r27;
	and.b32  	%r5, %r26, 7;
	add.s32 	%r6, %r5, -1;
	and.b32  	%r7, %r26, 3;
	and.b32  	%r8, %r26, 2147483640;
	and.b32  	%r9, %r26, 1;
	mov.f32 	%f77, 0f00000000;
	mov.b32 	%r58, 0;
	cvt.s64.s32 	%rd41, %r4;
$L__BB0_2:
	setp.lt.u32 	%p3, %r26, 8;
	add.s32 	%r36, %r58, %r3;
	setp.gt.s32 	%p4, %r36, -1;
	setp.lt.s32 	%p5, %r36, %r25;
	and.pred  	%p1, %p4, %p5;
	mul.lo.s32 	%r11, %r36, %r25;
	mul.lo.s32 	%r12, %r58, %r26;
	mov.b32 	%r61, 0;
	@%p3 bra 	$L__BB0_21;
	mov.b32 	%r59, 0;
$L__BB0_4:
	.pragma "nounroll";
	add.s32 	%r14, %r59, %r4;
	setp.gt.s32 	%p6, %r14, -1;
	setp.lt.s32 	%p7, %r14, %r25;
	and.pred  	%p8, %p6, %p7;
	and.pred  	%p10, %p1, %p8;
	not.pred 	%p11, %p10;
	@%p11 bra 	$L__BB0_6;
	add.s32 	%r38, %r14, %r11;
	mul.wide.s32 	%rd10, %r38, 4;
	add.s64 	%rd11, %rd2, %rd10;
	ld.global.f32 	%f43, [%rd11];
	add.s32 	%r39, %r59, %r12;
	mul.wide.u32 	%rd12, %r39, 4;
	add.s64 	%rd13, %rd1, %rd12;
	ld.global.f32 	%f44, [%rd13];
	fma.rn.f32 	%f77, %f43, %f44, %f77;
$L__BB0_6:
	add.s32 	%r40, %r14, 1;
	setp.gt.s32 	%p12, %r40, -1;
	setp.lt.s32 	%p13, %r40, %r25;
	and.pred  	%p14, %p12, %p13;
	and.pred  	%p15, %p1, %p14;
	cvt.s64.s32 	%rd14, %r4;
	cvt.s64.s32 	%rd15, %r59;
	cvt.s64.s32 	%rd16, %r11;
	add.s64 	%rd17, %rd15, %rd14;
	add.s64 	%rd18, %rd17, %rd16;
	shl.b64 	%rd19, %rd18, 2;
	add.s64 	%rd3, %rd2, %rd19;
	cvt.u64.u32 	%rd20, %r12;
	add.s64 	%rd21, %rd15, %rd20;
	shl.b64 	%rd22, %rd21, 2;
	add.s64 	%rd4, %rd1, %rd22;
	not.pred 	%p16, %p15;
	@%p16 bra 	$L__BB0_8;
	ld.global.f32 	%f45, [%rd3+4];
	ld.global.f32 	%f46, [%rd4+4];
	fma.rn.f32 	%f77, %f45, %f46, %f77;
$L__BB0_8:
	add.s32 	%r41, %r14, 2;
	setp.gt.s32 	%p17, %r41, -1;
	setp.lt.s32 	%p18, %r41, %r25;
	and.pred  	%p19, %p17, %p18;
	and.pred  	%p20, %p1, %p19;
	not.pred 	%p21, %p20;
	@%p21 bra 	$L__BB0_10;
	ld.global.f32 	%f47, [%rd3+8];
	ld.global.f32 	%f48, [%rd4+8];
	fma.rn.f32 	%f77, %f47, %f48, %f77;
$L__BB0_10:
	add.s32 	%r42, %r14, 3;
	setp.gt.s32 	%p22, %r42, -1;
	setp.lt.s32 	%p23, %r42, %r25;
	and.pred  	%p24, %p22, %p23;
	and.pred  	%p25, %p1, %p24;
	not.pred 	%p26, %p25;
	@%p26 bra 	$L__BB0_12;
	ld.global.f32 	%f49, [%rd3+12];
	ld.global.f32 	%f50, [%rd4+12];
	fma.rn.f32 	%f77, %f49, %f50, %f77;
$L__BB0_12:
	add.s32 	%r43, %r14, 4;
	setp.gt.s32 	%p27, %r43, -1;
	setp.lt.s32 	%p28, %r43, %r25;
	and.pred  	%p29, %p27, %p28;
	and.pred  	%p30, %p1, %p29;
	not.pred 	%p31, %p30;
	@%p31 bra 	$L__BB0_14;
	ld.global.f32 	%f51, [%rd3+16];
	ld.global.f32 	%f52, [%rd4+16];
	fma.rn.f32 	%f77, %f51, %f52, %f77;
$L__BB0_14:
	add.s32 	%r44, %r14, 5;
	setp.gt.s32 	%p32, %r44, -1;
	setp.lt.s32 	%p33, %r44, %r25;
	and.pred  	%p34, %p32, %p33;
	and.pred  	%p35, %p1, %p34;
	not.pred 	%p36, %p35;
	@%p36 bra 	$L__BB0_16;
	ld.global.f32 	%f53, [%rd3+20];
	ld.global.f32 	%f54, [%rd4+20];
	fma.rn.f32 	%f77, %f53, %f54, %f77;
$L__BB0_16:
	add.s32 	%r45, %r14, 6;
	setp.gt.s32 	%p37, %r45, -1;
	setp.lt.s32 	%p38, %r45, %r25;
	and.pred  	%p39, %p37, %p38;
	and.pred  	%p40, %p1, %p39;
	not.pred 	%p41, %p40;
	@%p41 bra 	$L__BB0_18;
	ld.global.f32 	%f55, [%rd3+24];
	ld.global.f32 	%f56, [%rd4+24];
	fma.rn.f32 	%f77, %f55, %f56, %f77;
$L__BB0_18:
	add.s32 	%r46, %r14, 7;
	setp.gt.s32 	%p42, %r46, -1;
	setp.lt.s32 	%p43, %r46, %r25;
	and.pred  	%p44, %p42, %p43;
	and.pred  	%p45, %p1, %p44;
	not.pred 	%p46, %p45;
	@%p46 bra 	$L__BB0_20;
	ld.global.f32 	%f57, [%rd3+28];
	ld.global.f32 	%f58, [%rd4+28];
	fma.rn.f32 	%f77, %f57, %f58, %f77;
$L__BB0_20:
	add.s32 	%r59, %r59, 8;
	setp.ne.s32 	%p47, %r59, %r8;
	mov.u32 	%r61, %r8;
	@%p47 bra 	$L__BB0_4;
$L__BB0_21:
	setp.eq.s32 	%p48, %r5, 0;
	@%p48 bra 	$L__BB0_42;
	setp.lt.u32 	%p49, %r6, 3;
	@%p49 bra 	$L__BB0_32;
	add.s32 	%r17, %r61, %r4;
	setp.gt.s32 	%p50, %r17, -1;
	setp.lt.s32 	%p51, %r17, %r25;
	and.pred  	%p52, %p50, %p51;
	and.pred  	%p54, %p1, %p52;
	not.pred 	%p55, %p54;
	@%p55 bra 	$L__BB0_25;
	add.s32 	%r47, %r17, %r11;
	mul.wide.s32 	%rd23, %r47, 4;
	add.s64 	%rd24, %rd2, %rd23;
	ld.global.f32 	%f60, [%rd24];
	add.s32 	%r48, %r61, %r12;
	mul.wide.u32 	%rd25, %r48, 4;
	add.s64 	%rd26, %rd1, %rd25;
	ld.global.f32 	%f61, [%rd26];
	fma.rn.f32 	%f77, %f60, %f61, %f77;
$L__BB0_25:
	add.s32 	%r49, %r17, 1;
	setp.gt.s32 	%p56, %r49, -1;
	setp.lt.s32 	%p57, %r49, %r25;
	and.pred  	%p58, %p56, %p57;
	and.pred  	%p59, %p1, %p58;
	cvt.u64.u32 	%rd28, %r61;
	cvt.s64.s32 	%rd29, %r11;
	add.s64 	%rd30, %rd28, %rd41;
	add.s64 	%rd31, %rd30, %rd29;
	shl.b64 	%rd32, %rd31, 2;
	add.s64 	%rd5, %rd2, %rd32;
	cvt.u64.u32 	%rd33, %r12;
	add.s64 	%rd34, %rd28, %rd33;
	shl.b64 	%rd35, %rd34, 2;
	add.s64 	%rd6, %rd1, %rd35;
	not.pred 	%p60, %p59;
	@%p60 bra 	$L__BB0_27;
	ld.global.f32 	%f62, [%rd5+4];
	ld.global.f32 	%f63, [%rd6+4];
	fma.rn.f32 	%f77, %f62, %f63, %f77;
$L__BB0_27:
	add.s32 	%r50, %r17, 2;
	setp.gt.s32 	%p61, %r50, -1;
	setp.lt.s32 	%p62, %r50, %r25;
	and.pred  	%p63, %p61, %p62;
	and.pred  	%p64, %p1, %p63;
	not.pred 	%p65, %p64;
	@%p65 bra 	$L__BB0_29;
	ld.global.f32 	%f64, [%rd5+8];
	ld.global.f32 	%f65, [%rd6+8];
	fma.rn.f32 	%f77, %f64, %f65, %f77;
$L__BB0_29:
	add.s32 	%r51, %r17, 3;
	setp.gt.s32 	%p66, %r51, -1;
	setp.lt.s32 	%p67, %r51, %r25;
	and.pred  	%p68, %p66, %p67;
	and.pred  	%p69, %p1, %p68;
	not.pred 	%p70, %p69;
	@%p70 bra 	$L__BB0_31;
	ld.global.f32 	%f66, [%rd5+12];
	ld.global.f32 	%f67, [%rd6+12];
	fma.rn.f32 	%f77, %f66, %f67, %f77;
$L__BB0_31:
	add.s32 	%r61, %r61, 4;
$L__BB0_32:
	setp.eq.s32 	%p71, %r7, 0;
	@%p71 bra 	$L__BB0_42;
	setp.eq.s32 	%p72, %r7, 1;
	@%p72 bra 	$L__BB0_39;
	add.s32 	%r20, %r61, %r4;
	setp.gt.s32 	%p73, %r20, -1;
	setp.lt.s32 	%p74, %r20, %r25;
	and.pred  	%p75, %p73, %p74;
	and.pred  	%p77, %p1, %p75;
	not.pred 	%p78, %p77;
	@%p78 bra 	$L__BB0_36;
	add.s32 	%r52, %r20, %r11;
	mul.wide.s32 	%rd36, %r52, 4;
	add.s64 	%rd37, %rd2, %rd36;
	ld.global.f32 	%f69, [%rd37];
	add.s32 	%r53, %r61, %r12;
	mul.wide.u32 	%rd38, %r53, 4;
	add.s64 	%rd39, %rd1, %rd38;
	ld.global.f32 	%f70, [%rd39];
	fma.rn.f32 	%f77, %f69, %f70, %f77;
$L__BB0_36:
	add.s32 	%r54, %r20, 1;
	setp.gt.s32 	%p79, %r54, -1;
	setp.lt.s32 	%p80, %r54, %r25;
	and.pred  	%p81, %p79, %p80;
	and.pred  	%p82, %p1, %p81;
	not.pred 	%p83, %p82;
	@%p83 bra 	$L__BB0_38;
	cvt.s64.s32 	%rd40, %r11;
	cvt.s64.s32 	%rd42, %r61;
	add.s64 	%rd43, %rd42, %rd41;
	add.s64 	%rd44, %rd43, %rd40;
	shl.b64 	%rd45, %rd44, 2;
	add.s64 	%rd46, %rd2, %rd45;
	ld.global.f32 	%f71, [%rd46+4];
	cvt.u64.u32 	%rd47, %r12;
	add.s64 	%rd48, %rd42, %rd47;
	shl.b64 	%rd49, %rd48, 2;
	add.s64 	%rd50, %rd1, %rd49;
	ld.global.f32 	%f72, [%rd50+4];
	fma.rn.f32 	%f77, %f71, %f72, %f77;
$L__BB0_38:
	add.s32 	%r61, %r61, 2;
$L__BB0_39:
	setp.eq.s32 	%p84, %r9, 0;
	@%p84 bra 	$L__BB0_42;
	add.s32 	%r23, %r61, %r4;
	setp.gt.s32 	%p85, %r23, -1;
	setp.lt.s32 	%p86, %r23, %r25;
	and.pred  	%p87, %p85, %p86;
	and.pred  	%p89, %p1, %p87;
	not.pred 	%p90, %p89;
	@%p90 bra 	$L__BB0_42;
	add.s32 	%r55, %r23, %r11;
	mul.wide.s32 	%rd51, %r55, 4;
	add.s64 	%rd52, %rd2, %rd51;
	ld.global.f32 	%f73, [%rd52];
	add.s32 	%r56, %r61, %r12;
	mul.wide.u32 	%rd53, %r56, 4;
	add.s64 	%rd54, %rd1, %rd53;
	ld.global.f32 	%f74, [%rd54];
	fma.rn.f32 	%f77, %f73, %f74, %f77;
$L__BB0_42:
	add.s32 	%r58, %r58, 1;
	setp.ne.s32 	%p91, %r58, %r26;
	@%p91 bra 	$L__BB0_2;
$L__BB0_43:
	cvta.to.global.u64 	%rd55, %rd7;
	mad.lo.s32 	%r57, %r25, %r1, %r2;
	mul.wide.s32 	%rd56, %r57, 4;
	add.s64 	%rd57, %rd55, %rd56;
	st.global.f32 	[%rd57], %f77;
	ret;

}


// ===== COMPILED SASS (sm_100) =====

	.target	sm_100

	.elftype	@"ET_EXEC"


//--------------------- .note.nv.tkinfo           --------------------------
	.section	.note.nv.tkinfo,"",@"SHT_NOTE"
	.sectionflags	@"SHF_NOTE_NV_TKINFO"
	.tkinfo
        /*0018*/ 	.word	0x00000002
        /*0030*/ 	.string	""
        /*0030*/ 	.string	"ptxas"
        /*0030*/ 	.string	"Cuda compilation tools, release 13.0, V13.0.88"
        /*0030*/ 	.string	"Build cuda_13.0.r13.0/compiler.36424714_0"
        /*0030*/ 	.string	"-arch sm_100 -m 64 "



//--------------------- .note.nv.cuinfo           --------------------------
	.section	.note.nv.cuinfo,"",@"SHT_NOTE"
	.sectionflags	@"SHF_NOTE_NV_CUINFO"
        /*0018*/ 	.short	0x0002
        /*001a*/ 	.short	0x0064
        /*001c*/ 	.short	0x0082
	.zero		2


//--------------------- .nv.info                  --------------------------
	.section	.nv.info,"",@"SHT_CUDA_INFO"
	.align	4


	//----- nvinfo : EIATTR_REGCOUNT
	.align		4
        /*0000*/ 	.byte	0x04, 0x2f
        /*0002*/ 	.short	(.L_1 - .L_0)
	.align		4
.L_0:
        /*0004*/ 	.word	index@(_Z15twoDConvoKernelPfS_S_iiii)
        /*0008*/ 	.word	0x0000001e


	//----- nvinfo : EIATTR_FRAME_SIZE
	.align		4
.L_1:
        /*000c*/ 	.byte	0x04, 0x11
        /*000e*/ 	.short	(.L_3 - .L_2)
	.align		4
.L_2:
        /*0010*/ 	.word	index@(_Z15twoDConvoKernelPfS_S_iiii)
        /*0014*/ 	.word	0x00000000


	//----- nvinfo : EIATTR_MIN_STACK_SIZE
	.align		4
.L_3:
        /*0018*/ 	.byte	0x04, 0x12
        /*001a*/ 	.short	(.L_5 - .L_4)
	.align		4
.L_4:
        /*001c*/ 	.word	index@(_Z15twoDConvoKernelPfS_S_iiii)
        /*0020*/ 	.word	0x00000000
.L_5:


//--------------------- .nv.compat                --------------------------
	.section	.nv.compat,"",@"SHT_CUDA_COMPAT_INFO"
	.align	4
        /*0000*/ 	.byte	0x02, 0x09, 0x00, 0x00, 0x02, 0x02, 0x01, 0x00, 0x02, 0x05, 0x05, 0x00, 0x03, 0x07, 0x01, 0x01
        /*0010*/ 	.byte	0x02, 0x03, 0x00, 0x00, 0x02, 0x06, 0x01, 0x00, 0x04, 0x0b, 0x08, 0x00, 0x09, 0x00, 0x00, 0x00
        /*0020*/ 	.byte	0x00, 0x00, 0x00, 0x00


//--------------------- .nv.info._Z15twoDConvoKernelPfS_S_iiii --------------------------
	.section	.nv.info._Z15twoDConvoKernelPfS_S_iiii,"",@"SHT_CUDA_INFO"
	.sectionflags	@""
	.align	4


	//----- nvinfo : EIATTR_CUDA_API_VERSION
	.align		4
        /*0000*/ 	.byte	0x04, 0x37
        /*0002*/ 	.short	(.L_7 - .L_6)
.L_6:
        /*0004*/ 	.word	0x00000082


	//----- nvinfo : EIATTR_KPARAM_INFO
	.align		4
.L_7:
        /*0008*/ 	.byte	0x04, 0x17
        /*000a*/ 	.short	(.L_9 - .L_8)
.L_8:
        /*000c*/ 	.word	0x00000000
        /*0010*/ 	.short	0x0006
        /*0012*/ 	.short	0x0024
        /*0014*/ 	.byte	0x00, 0xf0, 0x11, 0x00


	//----- nvinfo : EIATTR_KPARAM_INFO
	.align		4
.L_9:
        /*0018*/ 	.byte	0x04, 0x17
        /*001a*/ 	.short	(.L_11 - .L_10)
.L_10:
        /*001c*/ 	.word	0x00000000
        /*0020*/ 	.short	0x0005
        /*0022*/ 	.short	0x0020
        /*0024*/ 	.byte	0x00, 0xf0, 0x11, 0x00


	//----- nvinfo : EIATTR_KPARAM_INFO
	.align		4
.L_11:
        /*0028*/ 	.byte	0x04, 0x17
        /*002a*/ 	.short	(.L_13 - .L_12)
.L_12:
        /*002c*/ 	.word	0x00000000
        /*0030*/ 	.short	0x0004
        /*0032*/ 	.short	0x001c
        /*0034*/ 	.byte	0x00, 0xf0, 0x11, 0x00


	//----- nvinfo : EIATTR_KPARAM_INFO
	.align		4
.L_13:
        /*0038*/ 	.byte	0x04, 0x17
        /*003a*/ 	.short	(.L_15 - .L_14)
.L_14:
        /*003c*/ 	.word	0x00000000
        /*0040*/ 	.short	0x0003
        /*0042*/ 	.short	0x0018
        /*0044*/ 	.byte	0x00, 0xf0, 0x11, 0x00


	//----- nvinfo : EIATTR_KPARAM_INFO
	.align		4
.L_15:
        /*0048*/ 	.byte	0x04, 0x17
        /*004a*/ 	.short	(.L_17 - .L_16)
.L_16:
        /*004c*/ 	.word	0x00000000
        /*0050*/ 	.short	0x0002
        /*0052*/ 	.short	0x0010
        /*0054*/ 	.byte	0x00, 0xf5, 0x21, 0x00


	//----- nvinfo : EIATTR_KPARAM_INFO
	.align		4
.L_17:
        /*0058*/ 	.byte	0x04, 0x17
        /*005a*/ 	.short	(.L_19 - .L_18)
.L_18:
        /*005c*/ 	.word	0x00000000
        /*0060*/ 	.short	0x0001
        /*0062*/ 	.short	0x0008
        /*0064*/ 	.byte	0x00, 0xf5, 0x21, 0x00


	//----- nvinfo : EIATTR_KPARAM_INFO
	.align		4
.L_19:
        /*0068*/ 	.byte	0x04, 0x17
        /*006a*/ 	.short	(.L_21 - .L_20)
.L_20:
        /*006c*/ 	.word	0x00000000
        /*0070*/ 	.short	0x0000
        /*0072*/ 	.short	0x0000
        /*0074*/ 	.byte	0x00, 0xf5, 0x21, 0x00


	//----- nvinfo : EIATTR_SPARSE_MMA_MASK
	.align		4
.L_21:
        /*0078*/ 	.byte	0x03, 0x50
        /*007a*/ 	.short	0x0000


	//----- nvinfo : EIATTR_MAXREG_COUNT
	.align		4
        /*007c*/ 	.byte	0x03, 0x1b
        /*007e*/ 	.short	0x00ff


	//----- nvinfo : EIATTR_MERCURY_ISA_VERSION
	.align		4
        /*0080*/ 	.byte	0x03, 0x5f
        /*0082*/ 	.short	0x0101


	//----- nvinfo : EIATTR_VRC_CTA_INIT_COUNT
	.align		4
        /*0084*/ 	.byte	0x02, 0x4a
	.zero		1
	.zero		1


	//----- nvinfo : EIATTR_EXIT_INSTR_OFFSETS
	.align		4
        /*0088*/ 	.byte	0x04, 0x1c
        /*008a*/ 	.short	(.L_23 - .L_22)


	//   ....[0]....
.L_22:
        /*008c*/ 	.word	0x00000e50


	//----- nvinfo : EIATTR_CRS_STACK_SIZE
	.align		4
.L_23:
        /*0090*/ 	.byte	0x04, 0x1e
        /*0092*/ 	.short	(.L_25 - .L_24)
.L_24:
        /*0094*/ 	.word	0x00000000


	//----- nvinfo : EIATTR_CBANK_PARAM_SIZE
	.align		4
.L_25:
        /*0098*/ 	.byte	0x03, 0x19
        /*009a*/ 	.short	0x0028


	//----- nvinfo : EIATTR_PARAM_CBANK
	.align		4
        /*009c*/ 	.byte	0x04, 0x0a
        /*009e*/ 	.short	(.L_27 - .L_26)
	.align		4
.L_26:
        /*00a0*/ 	.word	index@(.nv.constant0._Z15twoDConvoKernelPfS_S_iiii)
        /*00a4*/ 	.short	0x0380
        /*00a6*/ 	.short	0x0028


	//----- nvinfo : EIATTR_SW_WAR
	.align		4
.L_27:
        /*00a8*/ 	.byte	0x04, 0x36
        /*00aa*/ 	.short	(.L_29 - .L_28)
.L_28:
        /*00ac*/ 	.word	0x00000008
.L_29:


//--------------------- .nv.callgraph             --------------------------
	.section	.nv.callgraph,"",@"SHT_CUDA_CALLGRAPH"
	.align	4
	.sectionentsize	8
	.align		4
        /*0000*/ 	.word	0x00000000
	.align		4
        /*0004*/ 	.word	0xffffffff
	.align		4
        /*0008*/ 	.word	0x00000000
	.align		4
        /*000c*/ 	.word	0xfffffffe
	.align		4
        /*0010*/ 	.word	0x00000000
	.align		4
        /*0014*/ 	.word	0xfffffffd
	.align		4
        /*0018*/ 	.word	0x00000000
	.align		4
        /*001c*/ 	.word	0xfffffffc


//--------------------- .text._Z15twoDConvoKernelPfS_S_iiii --------------------------
	.section	.text._Z15twoDConvoKernelPfS_S_iiii,"ax",@progbits
	.align	128
        .global         _Z15twoDConvoKernelPfS_S_iiii
        .type           _Z15twoDConvoKernelPfS_S_iiii,@function
        .size           _Z15twoDConvoKernelPfS_S_iiii,(.L_x_9 - _Z15twoDConvoKernelPfS_S_iiii)
        .other          _Z15twoDConvoKernelPfS_S_iiii,@"STO_CUDA_ENTRY STV_DEFAULT"
_Z15twoDConvoKernelPfS_S_iiii:
.text._Z15twoDConvoKernelPfS_S_iiii:
[----:B------:R-:W-:Y:S01]  /*0000*/  LDC R1, c[0x0][0x37c] ;  /* 0x0000df00ff017b82 */ /* 0x000fe20000000800 */
[----:B------:R-:W0:Y:S01]  /*0010*/  S2R R3, SR_TID.Y ;  /* 0x0000000000037919 */ /* 0x000e220000002200 */
[----:B------:R-:W1:Y:S06]  /*0020*/  LDCU UR5, c[0x0][0x3a0] ;  /* 0x00007400ff0577ac */ /* 0x000e6c0008000800 */
[----:B------:R-:W0:Y:S01]  /*0030*/  S2UR UR4, SR_CTAID.Y ;  /* 0x00000000000479c3 */ /* 0x000e220000002600 */
[----:B------:R-:W2:Y:S01]  /*0040*/  S2R R5, SR_TID.X ;  /* 0x0000000000057919 */ /* 0x000ea20000002100 */
[----:B------:R-:W3:Y:S06]  /*0050*/  LDCU.64 UR10, c[0x0][0x358] ;  /* 0x00006b00ff0a77ac */ /* 0x000eec0008000a00 */
[----:B------:R-:W0:Y:S08]  /*0060*/  LDC R0, c[0x0][0x364] ;  /* 0x0000d900ff007b82 */ /* 0x000e300000000800 */
[----:B------:R-:W2:Y:S01]  /*0070*/  S2UR UR6, SR_CTAID.X ;  /* 0x00000000000679c3 */ /* 0x000ea20000002500 */
[----:B-1----:R-:W-:-:S07]  /*0080*/  UISETP.GE.AND UP0, UPT, UR5, 0x1, UPT ;  /* 0x000000010500788c */ /* 0x002fce000bf06270 */
[----:B------:R-:W2:Y:S01]  /*0090*/  LDC R2, c[0x0][0x360] ;  /* 0x0000d800ff027b82 */ /* 0x000ea20000000800 */
[----:B0-----:R-:W-:Y:S02]  /*00a0*/  IMAD R0, R0, UR4, R3 ;  /* 0x0000000400007c24 */ /* 0x001fe4000f8e0203 */
[----:B--2---:R-:W-:Y:S02]  /*00b0*/  IMAD R3, R2, UR6, R5 ;  /* 0x0000000602037c24 */ /* 0x004fe4000f8e0205 */
[----:B------:R-:W-:Y:S01]  /*00c0*/  IMAD.MOV.U32 R2, RZ, RZ, RZ ;  /* 0x000000ffff027224 */ /* 0x000fe200078e00ff */
[----:B---3--:R-:W-:Y:S06]  /*00d0*/  BRA.U !UP0, `(.L_x_0) ;  /* 0x0000000d08487547 */ /* 0x008fec000b800000 */
[----:B------:R-:W0:Y:S01]  /*00e0*/  LDCU UR6, c[0x0][0x3a4] ;  /* 0x00007480ff0677ac */ /* 0x000e220008000800 */
[----:B------:R-:W-:Y:S01]  /*00f0*/  IMAD.MOV.U32 R2, RZ, RZ, RZ ;  /* 0x000000ffff027224 */ /* 0x000fe200078e00ff */
[----:B------:R-:W-:Y:S02]  /*0100*/  ULOP3.LUT UR7, UR5, 0x7, URZ, 0xc0, !UPT ;  /* 0x0000000705077892 */ /* 0x000fe4000f8ec0ff */
[----:B------:R-:W-:Y:S02]  /*0110*/  ULOP3.LUT UR8, UR5, 0x3, URZ, 0xc0, !UPT ;  /* 0x0000000305087892 */ /* 0x000fe4000f8ec0ff */
[----:B------:R-:W-:Y:S02]  /*0120*/  UIADD3 UR4, UPT, UPT, UR7, -0x1, URZ ;  /* 0xffffffff07047890 */ /* 0x000fe4000fffe0ff */
[----:B------:R-:W-:Y:S02]  /*0130*/  ULOP3.LUT UR5, UR5, 0x7ffffff8, URZ, 0xc0, !UPT ;  /* 0x7ffffff805057892 */ /* 0x000fe4000f8ec0ff */
[----:B------:R-:W-:-:S03]  /*0140*/  UISETP.GE.U32.AND UP1, UPT, UR4, 0x3, UPT ;  /* 0x000000030400788c */ /* 0x000fc6000bf26070 */
[----:B------:R-:W-:Y:S01]  /*0150*/  UMOV UR4, URZ ;  /* 0x000000ff00047c82 */ /* 0x000fe20008000000 */
[----:B0-----:R-:W-:Y:S02]  /*0160*/  VIADD R4, R3, -UR6 ;  /* 0x8000000603047c36 */ /* 0x001fe40008000000 */
[----:B------:R-:W-:-:S03]  /*0170*/  VIADD R6, R0, -UR6 ;  /* 0x8000000600067c36 */ /* 0x000fc60008000000 */
[----:B------:R-:W-:-:S07]  /*0180*/  SHF.R.S32.HI R5, RZ, 0x1f, R4 ;  /* 0x0000001fff057819 */ /* 0x000fce0000011404 */
.L_x_7:
[----:B------:R-:W0:Y:S01]  /*0190*/  LDCU UR12, c[0x0][0x3a0] ;  /* 0x00007400ff0c77ac */ /* 0x000e220008000800 */
[----:B------:R-:W-:Y:S02]  /*01a0*/  VIADD R7, R6, UR4 ;  /* 0x0000000406077c36 */ /* 0x000fe40008000000 */
[----:B------:R-:W-:Y:S01]  /*01b0*/  IMAD.MOV.U32 R15, RZ, RZ, RZ ;  /* 0x000000ffff0f7224 */ /* 0x000fe200078e00ff */
[----:B------:R-:W1:Y:S01]  /*01c0*/  LDCU UR6, c[0x0][0x398] ;  /* 0x00007300ff0677ac */ /* 0x000e620008000800 */
[----:B0-----:R-:W-:Y:S02]  /*01d0*/  UISETP.GE.U32.AND UP2, UPT, UR12, 0x8, UPT ;  /* 0x000000080c00788c */ /* 0x001fe4000bf46070 */
[----:B------:R-:W-:Y:S01]  /*01e0*/  UIMAD UR9, UR4, UR12, URZ ;  /* 0x0000000c040972a4 */ /* 0x000fe2000f8e02ff */
[----:B-1----:R-:W-:Y:S01]  /*01f0*/  ISETP.GE.AND P0, PT, R7, UR6, PT ;  /* 0x0000000607007c0c */ /* 0x002fe2000bf06270 */
[----:B------:R-:W-:-:S03]  /*0200*/  UIADD3 UR4, UPT, UPT, UR4, 0x1, URZ ;  /* 0x0000000104047890 */ /* 0x000fc6000fffe0ff */
[C---:B------:R-:W-:Y:S01]  /*0210*/  ISETP.GT.AND P0, PT, R7.reuse, -0x1, !P0 ;  /* 0xffffffff0700780c */ /* 0x040fe20004704270 */
[----:B------:R-:W-:Y:S01]  /*0220*/  IMAD R7, R7, UR6, RZ ;  /* 0x0000000607077c24 */ /* 0x000fe2000f8e02ff */
[----:B------:R-:W-:Y:S01]  /*0230*/  UISETP.NE.AND UP0, UPT, UR4, UR12, UPT ;  /* 0x0000000c0400728c */ /* 0x000fe2000bf05270 */
[----:B------:R-:W-:Y:S10]  /*0240*/  BRA.U !UP2, `(.L_x_1) ;  /* 0x000000050a447547 */ /* 0x000ff4000b800000 */
[----:B------:R-:W0:Y:S01]  /*0250*/  LDC.64 R8, c[0x0][0x390] ;  /* 0x0000e400ff087b82 */ /* 0x000e220000000a00 */
[----:B------:R-:W-:Y:S01]  /*0260*/  IMAD.MOV.U32 R19, RZ, RZ, RZ ;  /* 0x000000ffff137224 */ /* 0x000fe200078e00ff */
[----:B------:R-:W1:Y:S01]  /*0270*/  LDCU UR6, c[0x0][0x398] ;  /* 0x00007300ff0677ac */ /* 0x000e620008000800 */
[----:B------:R-:W2:Y:S05]  /*0280*/  LDCU.64 UR12, c[0x0][0x380] ;  /* 0x00007000ff0c77ac */ /* 0x000eaa0008000a00 */
.L_x_2:
[--C-:B------:R-:W-:Y:S01]  /*0290*/  IMAD.IADD R18, R4, 0x1, R19.reuse ;  /* 0x0000000104127824 */ /* 0x100fe200078e0213 */
[----:B------:R-:W-:Y:S02]  /*02a0*/  SHF.R.S32.HI R14, RZ, 0x1f, R19 ;  /* 0x0000001fff0e7819 */ /* 0x000fe40000011413 */
[----:B------:R-:W-:Y:S01]  /*02b0*/  SHF.R.S32.HI R5, RZ, 0x1f, R4 ;  /* 0x0000001fff057819 */ /* 0x000fe20000011404 */
[C---:B------:R-:W-:Y:S01]  /*02c0*/  VIADD R17, R18.reuse, 0x1 ;  /* 0x0000000112117836 */ /* 0x040fe20000000000 */
[C---:B-1----:R-:W-:Y:S02]  /*02d0*/  ISETP.GE.AND P3, PT, R18.reuse, UR6, PT ;  /* 0x0000000612007c0c */ /* 0x042fe4000bf66270 */
[----:B------:R-:W-:Y:S02]  /*02e0*/  SHF.R.S32.HI R16, RZ, 0x1f, R7 ;  /* 0x0000001fff107819 */ /* 0x000fe40000011407 */
[----:B------:R-:W-:Y:S02]  /*02f0*/  ISETP.GT.AND P3, PT, R18, -0x1, !P3 ;  /* 0xffffffff1200780c */ /* 0x000fe40005f64270 */
[----:B------:R-:W-:-:S02]  /*0300*/  ISETP.GE.AND P1, PT, R17, UR6, PT ;  /* 0x0000000611007c0c */ /* 0x000fc4000bf26270 */
[----:B------:R-:W-:Y:S02]  /*0310*/  PLOP3.LUT P3, PT, P0, P3, PT, 0x80, 0x8 ;  /* 0x000000000008781c */ /* 0x000fe40000767070 */
[----:B------:R-:W-:Y:S02]  /*0320*/  ISETP.GT.AND P1, PT, R17, -0x1, !P1 ;  /* 0xffffffff1100780c */ /* 0x000fe40004f24270 */
[----:B------:R-:W-:Y:S02]  /*0330*/  IADD3 R17, P5, PT, R19, UR9, RZ ;  /* 0x0000000913117c10 */ /* 0x000fe4000ffbe0ff */
[----:B------:R-:W-:Y:S02]  /*0340*/  IADD3 R15, P2, P4, R7, R19, R4 ;  /* 0x00000013070f7210 */ /* 0x000fe40007c5e004 */
[----:B------:R-:W-:Y:S01]  /*0350*/  PLOP3.LUT P1, PT, P0, P1, PT, 0x80, 0x8 ;  /* 0x000000000008781c */ /* 0x000fe20000723070 */
[----:B------:R-:W-:Y:S01]  /*0360*/  IMAD.X R20, RZ, RZ, R14, P5 ;  /* 0x000000ffff147224 */ /* 0x000fe200028e060e */
[----:B------:R-:W-:-:S02]  /*0370*/  IADD3.X R22, PT, PT, R16, R14, R5, P2, P4 ;  /* 0x0000000e10167210 */ /* 0x000fc400017e8405 */
[----:B--2---:R-:W-:Y:S01]  /*0380*/  LEA R14, P2, R15, UR12, 0x2 ;  /* 0x0000000c0f0e7c11 */ /* 0x004fe2000f8410ff */
[----:B------:R-:W1:Y:S01]  /*0390*/  @P3 LDC.64 R12, c[0x0][0x390] ;  /* 0x0000e400ff0c3b82 */ /* 0x000e620000000a00 */
[----:B------:R-:W-:Y:S01]  /*03a0*/  @P3 VIADD R21, R19, UR9 ;  /* 0x0000000913153c36 */ /* 0x000fe20008000000 */
[----:B0-----:R-:W-:Y:S02]  /*03b0*/  LEA R16, P4, R17, R8, 0x2 ;  /* 0x0000000811107211 */ /* 0x001fe400078810ff */
[----:B------:R-:W-:Y:S02]  /*03c0*/  LEA.HI.X R15, R15, UR13, R22, 0x2, P2 ;  /* 0x0000000d0f0f7c11 */ /* 0x000fe400090f1416 */
[----:B------:R-:W-:Y:S02]  /*03d0*/  LEA.HI.X R17, R17, R9, R20, 0x2, P4 ;  /* 0x0000000911117211 */ /* 0x000fe400020f1414 */
[----:B------:R-:W0:Y:S03]  /*03e0*/  @P3 LDC.64 R10, c[0x0][0x380] ;  /* 0x0000e000ff0a3b82 */ /* 0x000e260000000a00 */
[----:B------:R-:W2:Y:S01]  /*03f0*/  @P1 LDG.E R20, desc[UR10][R16.64+0x4] ;  /* 0x0000040a10141981 */ /* 0x000ea2000c1e1900 */
[----:B-1----:R-:W-:-:S04]  /*0400*/  @P3 IMAD.WIDE.U32 R12, R21, 0x4, R12 ;  /* 0x00000004150c3825 */ /* 0x002fc800078e000c */
[----:B------:R-:W-:Y:S02]  /*0410*/  @P3 IMAD.IADD R21, R7, 0x1, R18 ;  /* 0x0000000107153824 */ /* 0x000fe400078e0212 */
[----:B------:R-:W3:Y:S02]  /*0420*/  @P3 LDG.E R12, desc[UR10][R12.64] ;  /* 0x0000000a0c0c3981 */ /* 0x000ee4000c1e1900 */
[----:B0-----:R-:W-:Y:S02]  /*0430*/  @P3 IMAD.WIDE R10, R21, 0x4, R10 ;  /* 0x00000004150a3825 */ /* 0x001fe400078e020a */
[----:B------:R-:W2:Y:S04]  /*0440*/  @P1 LDG.E R21, desc[UR10][R14.64+0x4] ;  /* 0x0000040a0e151981 */ /* 0x000ea8000c1e1900 */
[----:B------:R0:W3:Y:S01]  /*0450*/  @P3 LDG.E R11, desc[UR10][R10.64] ;  /* 0x0000000a0a0b3981 */ /* 0x0000e2000c1e1900 */
[----:B------:R-:W-:-:S02]  /*0460*/  VIADD R22, R18, 0x2 ;  /* 0x0000000212167836 */ /* 0x000fc40000000000 */
[----:B------:R-:W-:-:S03]  /*0470*/  VIADD R23, R18, 0x3 ;  /* 0x0000000312177836 */ /* 0x000fc60000000000 */
[----:B------:R-:W-:Y:S01]  /*0480*/  ISETP.GE.AND P2, PT, R22, UR6, PT ;  /* 0x0000000616007c0c */ /* 0x000fe2000bf46270 */
[----:B------:R-:W-:Y:S01]  /*0490*/  VIADD R24, R18, 0x4 ;  /* 0x0000000412187836 */ /* 0x000fe20000000000 */
[C---:B------:R-:W-:Y:S02]  /*04a0*/  ISETP.GE.AND P6, PT, R23.reuse, UR6, PT ;  /* 0x0000000617007c0c */ /* 0x040fe4000bfc6270 */
[----:B------:R-:W-:Y:S01]  /*04b0*/  ISETP.GT.AND P2, PT, R22, -0x1, !P2 ;  /* 0xffffffff1600780c */ /* 0x000fe20005744270 */
[----:B0-----:R-:W-:Y:S01]  /*04c0*/  VIADD R10, R18, 0x5 ;  /* 0x00000005120a7836 */ /* 0x001fe20000000000 */
[----:B------:R-:W-:Y:S02]  /*04d0*/  ISETP.GE.AND P5, PT, R24, UR6, PT ;  /* 0x0000000618007c0c */ /* 0x000fe4000bfa6270 */
[----:B------:R-:W-:Y:S02]  /*04e0*/  ISETP.GT.AND P6, PT, R23, -0x1, !P6 ;  /* 0xffffffff1700780c */ /* 0x000fe400077c4270 */
[----:B------:R-:W-:Y:S01]  /*04f0*/  PLOP3.LUT P2, PT, P0, P2, PT, 0x80, 0x8 ;  /* 0x000000000008781c */ /* 0x000fe20000745070 */
[----:B------:R-:W-:Y:S01]  /*0500*/  VIADD R13, R18, 0x6 ;  /* 0x00000006120d7836 */ /* 0x000fe20000000000 */
[----:B------:R-:W-:-:S02]  /*0510*/  ISETP.GT.AND P5, PT, R24, -0x1, !P5 ;  /* 0xffffffff1800780c */ /* 0x000fc40006fa4270 */
[----:B------:R-:W-:Y:S01]  /*0520*/  ISETP.GE.AND P4, PT, R10, UR6, PT ;  /* 0x000000060a007c0c */ /* 0x000fe2000bf86270 */
[----:B------:R-:W-:Y:S01]  /*0530*/  VIADD R18, R18, 0x7 ;  /* 0x0000000712127836 */ /* 0x000fe20000000000 */
[----:B------:R-:W-:Y:S02]  /*0540*/  PLOP3.LUT P5, PT, P0, P5, PT, 0x80, 0x8 ;  /* 0x000000000008781c */ /* 0x000fe400007ab070 */
[----:B------:R-:W-:-:S04]  /*0550*/  ISETP.GT.AND P4, PT, R10, -0x1, !P4 ;  /* 0xffffffff0a00780c */ /* 0x000fc80006784270 */
[----:B------:R-:W-:Y:S01]  /*0560*/  PLOP3.LUT P4, PT, P0, P4, PT, 0x80, 0x8 ;  /* 0x000000000008781c */ /* 0x000fe20000789070 */
[----:B------:R-:W4:-:S12]  /*0570*/  @P2 LDG.E R10, desc[UR10][R16.64+0x8] ;  /* 0x0000080a100a2981 */ /* 0x000f18000c1e1900 */
[----:B------:R-:W5:Y:S01]  /*0580*/  @P4 LDG.E R23, desc[UR10][R14.64+0x14] ;  /* 0x0000140a0e174981 */ /* 0x000f62000c1e1900 */
[----:B---3--:R-:W-:Y:S01]  /*0590*/  @P3 FFMA R2, R11, R12, R2 ;  /* 0x0000000c0b023223 */ /* 0x008fe20000000002 */
[----:B------:R-:W-:Y:S02]  /*05a0*/  PLOP3.LUT P3, PT, P0, P6, PT, 0x80, 0x8 ;  /* 0x000000000008781c */ /* 0x000fe4000076d070 */
[----:B------:R-:W4:Y:S01]  /*05b0*/  @P2 LDG.E R11, desc[UR10][R14.64+0x8] ;  /* 0x0000080a0e0b2981 */ /* 0x000f22000c1e1900 */
[----:B------:R-:W-:Y:S01]  /*05c0*/  ISETP.GE.AND P6, PT, R13, UR6, PT ;  /* 0x000000060d007c0c */ /* 0x000fe2000bfc6270 */
[----:B--2---:R-:W-:Y:S01]  /*05d0*/  @P1 FFMA R2, R21, R20, R2 ;  /* 0x0000001415021223 */ /* 0x004fe20000000002 */
[C---:B------:R-:W-:Y:S01]  /*05e0*/  ISETP.GE.AND P1, PT, R18.reuse, UR6, PT ;  /* 0x0000000612007c0c */ /* 0x040fe2000bf26270 */
[----:B------:R-:W2:Y:S01]  /*05f0*/  @P5 LDG.E R21, desc[UR10][R14.64+0x10] ;  /* 0x0000100a0e155981 */ /* 0x000ea2000c1e1900 */
[----:B------:R-:W-:Y:S02]  /*0600*/  ISETP.GT.AND P6, PT, R13, -0x1, !P6 ;  /* 0xffffffff0d00780c */ /* 0x000fe400077c4270 */
[----:B------:R-:W-:Y:S01]  /*0610*/  ISETP.GT.AND P1, PT, R18, -0x1, !P1 ;  /* 0xffffffff1200780c */ /* 0x000fe20004f24270 */
[----:B------:R-:W5:Y:S01]  /*0620*/  @P4 LDG.E R20, desc[UR10][R16.64+0x14] ;  /* 0x0000140a10144981 */ /* 0x000f62000c1e1900 */
[----:B------:R-:W-:-:S03]  /*0630*/  PLOP3.LUT P6, PT, P0, P6, PT, 0x80, 0x8 ;  /* 0x000000000008781c */ /* 0x000fc600007cd070 */
[----:B------:R-:W3:Y:S01]  /*0640*/  @P3 LDG.E R13, desc[UR10][R14.64+0xc] ;  /* 0x00000c0a0e0d3981 */ /* 0x000ee2000c1e1900 */
[----:B------:R-:W-:-:S03]  /*0650*/  PLOP3.LUT P1, PT, P0, P1, PT, 0x80, 0x8 ;  /* 0x000000000008781c */ /* 0x000fc60000723070 */
[----:B------:R-:W3:Y:S04]  /*0660*/  @P3 LDG.E R12, desc[UR10][R16.64+0xc] ;  /* 0x00000c0a100c3981 */ /* 0x000ee8000c1e1900 */
[----:B------:R-:W2:Y:S04]  /*0670*/  @P5 LDG.E R18, desc[UR10][R16.64+0x10] ;  /* 0x0000100a10125981 */ /* 0x000ea8000c1e1900 */
[----:B------:R-:W5:Y:S04]  /*0680*/  @P6 LDG.E R25, desc[UR10][R14.64+0x18] ;  /* 0x0000180a0e196981 */ /* 0x000f68000c1e1900 */
[----:B------:R-:W5:Y:S04]  /*0690*/  @P6 LDG.E R22, desc[UR10][R16.64+0x18] ;  /* 0x0000180a10166981 */ /* 0x000f68000c1e1900 */
[----:B------:R-:W5:Y:S04]  /*06a0*/  @P1 LDG.E R27, desc[UR10][R14.64+0x1c] ;  /* 0x00001c0a0e1b1981 */ /* 0x000f68000c1e1900 */
[----:B------:R-:W5:Y:S01]  /*06b0*/  @P1 LDG.E R24, desc[UR10][R16.64+0x1c] ;  /* 0x00001c0a10181981 */ /* 0x000f62000c1e1900 */
[----:B------:R-:W-:-:S02]  /*06c0*/  VIADD R19, R19, 0x8 ;  /* 0x0000000813137836 */ /* 0x000fc40000000000 */
[----:B----4-:R-:W-:-:S03]  /*06d0*/  @P2 FFMA R2, R11, R10, R2 ;  /* 0x0000000a0b022223 */ /* 0x010fc60000000002 */
[----:B------:R-:W-:Y:S01]  /*06e0*/  ISETP.NE.AND P2, PT, R19, UR5, PT ;  /* 0x0000000513007c0c */ /* 0x000fe2000bf45270 */
[----:B---3--:R-:W-:-:S04]  /*06f0*/  @P3 FFMA R2, R13, R12, R2 ;  /* 0x0000000c0d023223 */ /* 0x008fc80000000002 */
[----:B--2---:R-:W-:-:S04]  /*0700*/  @P5 FFMA R2, R21, R18, R2 ;  /* 0x0000001215025223 */ /* 0x004fc80000000002 */
[----:B-----5:R-:W-:-:S04]  /*0710*/  @P4 FFMA R2, R23, R20, R2 ;  /* 0x0000001417024223 */ /* 0x020fc80000000002 */
[----:B------:R-:W-:-:S04]  /*0720*/  @P6 FFMA R2, R25, R22, R2 ;  /* 0x0000001619026223 */ /* 0x000fc80000000002 */
[----:B------:R-:W-:Y:S01]  /*0730*/  @P1 FFMA R2, R27, R24, R2 ;  /* 0x000000181b021223 */ /* 0x000fe20000000002 */
[----:B------:R-:W-:Y:S06]  /*0740*/  @P2 BRA `(.L_x_2) ;  /* 0xfffffff800d02947 */ /* 0x000fec000383ffff */
[----:B------:R-:W-:-:S07]  /*0750*/  IMAD.U32 R15, RZ, RZ, UR5 ;  /* 0x00000005ff0f7e24 */ /* 0x000fce000f8e00ff */
.L_x_1:
[----:B------:R-:W-:-:S09]  /*0760*/  UISETP.NE.AND UP2, UPT, UR7, URZ, UPT ;  /* 0x000000ff0700728c */ /* 0x000fd2000bf45270 */
[----:B------:R-:W-:Y:S05]  /*0770*/  BRA.U !UP2, `(.L_x_3) ;  /* 0x000000050a9c7547 */ /* 0x000fea000b800000 */
[----:B------:R-:W-:Y:S01]  /*0780*/  UISETP.NE.AND UP2, UPT, UR8, URZ, UPT ;  /* 0x000000ff0800728c */ /* 0x000fe2000bf45270 */
[----:B------:R-:W-:Y:S10]  /*0790*/  BRA.U !UP1, `(.L_x_4) ;  /* 0x0000000109b87547 */ /* 0x000ff4000b800000 */
[----:B------:R-:W-:Y:S01]  /*07a0*/  IMAD.IADD R16, R4, 0x1, R15 ;  /* 0x0000000104107824 */ /* 0x000fe200078e020f */
[----:B------:R-:W0:Y:S01]  /*07b0*/  LDC.64 R8, c[0x0][0x390] ;  /* 0x0000e400ff087b82 */ /* 0x000e220000000a00 */
[----:B------:R-:W1:Y:S01]  /*07c0*/  LDCU.64 UR12, c[0x0][0x380] ;  /* 0x00007000ff0c77ac */ /* 0x000e620008000a00 */
[----:B------:R-:W-:Y:S01]  /*07d0*/  SHF.R.S32.HI R18, RZ, 0x1f, R7 ;  /* 0x0000001fff127819 */ /* 0x000fe20000011407 */
[C---:B------:R-:W-:Y:S01]  /*07e0*/  VIADD R14, R16.reuse, 0x1 ;  /* 0x00000001100e7836 */ /* 0x040fe20000000000 */
[C---:B------:R-:W-:Y:S01]  /*07f0*/  ISETP.GE.AND P1, PT, R16.reuse, UR6, PT ;  /* 0x0000000610007c0c */ /* 0x040fe2000bf26270 */
[C---:B------:R-:W-:Y:S02]  /*0800*/  VIADD R19, R16.reuse, 0x2 ;  /* 0x0000000210137836 */ /* 0x040fe40000000000 */
[C---:B------:R-:W-:Y:S01]  /*0810*/  VIADD R20, R16.reuse, 0x3 ;  /* 0x0000000310147836 */ /* 0x040fe20000000000 */
[----:B------:R-:W-:Y:S02]  /*0820*/  ISETP.GT.AND P1, PT, R16, -0x1, !P1 ;  /* 0xffffffff1000780c */ /* 0x000fe40004f24270 */
[----:B------:R-:W-:-:S02]  /*0830*/  ISETP.GE.AND P4, PT, R14, UR6, PT ;  /* 0x000000060e007c0c */ /* 0x000fc4000bf86270 */
[----:B------:R-:W-:Y:S02]  /*0840*/  PLOP3.LUT P1, PT, P0, P1, PT, 0x80, 0x8 ;  /* 0x000000000008781c */ /* 0x000fe40000723070 */
[----:B------:R-:W-:Y:S02]  /*0850*/  ISETP.GT.AND P4, PT, R14, -0x1, !P4 ;  /* 0xffffffff0e00780c */ /* 0x000fe40006784270 */
[----:B------:R-:W-:Y:S02]  /*0860*/  IADD3 R14, P5, P6, R7, R15, R4 ;  /* 0x0000000f070e7210 */ /* 0x000fe40007ebe004 */
[----:B------:R-:W-:Y:S02]  /*0870*/  ISETP.GE.AND P3, PT, R19, UR6, PT ;  /* 0x0000000613007c0c */ /* 0x000fe4000bf66270 */
[----:B------:R-:W-:Y:S02]  /*0880*/  IADD3.X R21, PT, PT, R18, RZ, R5, P5, P6 ;  /* 0x000000ff12157210 */ /* 0x000fe40002fec405 */
[----:B------:R-:W-:-:S02]  /*0890*/  IADD3 R18, P5, PT, R15, UR9, RZ ;  /* 0x000000090f127c10 */ /* 0x000fc4000ffbe0ff */
[C---:B------:R-:W-:Y:S01]  /*08a0*/  ISETP.GE.AND P2, PT, R20.reuse, UR6, PT ;  /* 0x0000000614007c0c */ /* 0x040fe2000bf46270 */
[----:B------:R-:W2:Y:S01]  /*08b0*/  @P1 LDC.64 R12, c[0x0][0x390] ;  /* 0x0000e400ff0c1b82 */ /* 0x000ea20000000a00 */
[----:B------:R-:W-:Y:S01]  /*08c0*/  @P1 VIADD R17, R15, UR9 ;  /* 0x000000090f111c36 */ /* 0x000fe20008000000 */
[----:B------:R-:W-:Y:S01]  /*08d0*/  ISETP.GT.AND P3, PT, R19, -0x1, !P3 ;  /* 0xffffffff1300780c */ /* 0x000fe20005f64270 */
[----:B------:R-:W-:Y:S01]  /*08e0*/  IMAD.X R19, RZ, RZ, RZ, P5 ;  /* 0x000000ffff137224 */ /* 0x000fe200028e06ff */
[----:B------:R-:W-:Y:S02]  /*08f0*/  PLOP3.LUT P4, PT, P0, P4, PT, 0x80, 0x8 ;  /* 0x000000000008781c */ /* 0x000fe40000789070 */
[----:B------:R-:W-:Y:S02]  /*0900*/  ISETP.GT.AND P2, PT, R20, -0x1, !P2 ;  /* 0xffffffff1400780c */ /* 0x000fe40005744270 */
[----:B------:R-:W3:Y:S01]  /*0910*/  @P1 LDC.64 R10, c[0x0][0x380] ;  /* 0x0000e000ff0a1b82 */ /* 0x000ee20000000a00 */
[----:B0-----:R-:W-:-:S02]  /*0920*/  LEA R8, P5, R18, R8, 0x2 ;  /* 0x0000000812087211 */ /* 0x001fc400078a10ff */
[----:B------:R-:W-:Y:S02]  /*0930*/  PLOP3.LUT P3, PT, P0, P3, PT, 0x80, 0x8 ;  /* 0x000000000008781c */ /* 0x000fe40000767070 */
[----:B------:R-:W-:Y:S02]  /*0940*/  LEA.HI.X R9, R18, R9, R19, 0x2, P5 ;  /* 0x0000000912097211 */ /* 0x000fe400028f1413 */
[----:B------:R-:W-:Y:S01]  /*0950*/  PLOP3.LUT P2, PT, P0, P2, PT, 0x80, 0x8 ;  /* 0x000000000008781c */ /* 0x000fe20000745070 */
[----:B--2---:R-:W-:-:S08]  /*0960*/  @P1 IMAD.WIDE.U32 R12, R17, 0x4, R12 ;  /* 0x00000004110c1825 */ /* 0x004fd000078e000c */
[----:B------:R-:W2:Y:S01]  /*0970*/  @P3 LDG.E R18, desc[UR10][R8.64+0x8] ;  /* 0x0000080a08123981 */ /* 0x000ea2000c1e1900 */
[----:B------:R-:W-:Y:S01]  /*0980*/  @P1 IMAD.IADD R17, R7, 0x1, R16 ;  /* 0x0000000107111824 */ /* 0x000fe200078e0210 */
[C---:B-1----:R-:W-:Y:S02]  /*0990*/  LEA R16, P6, R14.reuse, UR12, 0x2 ;  /* 0x0000000c0e107c11 */ /* 0x042fe4000f8c10ff */
[----:B------:R-:W4:Y:S01]  /*09a0*/  @P1 LDG.E R12, desc[UR10][R12.64] ;  /* 0x0000000a0c0c1981 */ /* 0x000f22000c1e1900 */
[----:B---3--:R-:W-:Y:S01]  /*09b0*/  @P1 IMAD.WIDE R10, R17, 0x4, R10 ;  /* 0x00000004110a1825 */ /* 0x008fe200078e020a */
[----:B------:R-:W-:Y:S02]  /*09c0*/  LEA.HI.X R17, R14, UR13, R21, 0x2, P6 ;  /* 0x0000000d0e117c11 */ /* 0x000fe4000b0f1415 */
[----:B------:R-:W3:Y:S04]  /*09d0*/  @P2 LDG.E R20, desc[UR10][R8.64+0xc] ;  /* 0x00000c0a08142981 */ /* 0x000ee8000c1e1900 */
[----:B------:R-:W4:Y:S04]  /*09e0*/  @P1 LDG.E R11, desc[UR10][R10.64] ;  /* 0x0000000a0a0b1981 */ /* 0x000f28000c1e1900 */
[----:B------:R-:W5:Y:S04]  /*09f0*/  @P4 LDG.E R19, desc[UR10][R16.64+0x4] ;  /* 0x0000040a10134981 */ /* 0x000f68000c1e1900 */
[----:B------:R-:W5:Y:S04]  /*0a00*/  @P4 LDG.E R14, desc[UR10][R8.64+0x4] ;  /* 0x0000040a080e4981 */ /* 0x000f68000c1e1900 */
[----:B------:R-:W2:Y:S04]  /*0a10*/  @P3 LDG.E R21, desc[UR10][R16.64+0x8] ;  /* 0x0000080a10153981 */ /* 0x000ea8000c1e1900 */
[----:B------:R-:W3:Y:S01]  /*0a20*/  @P2 LDG.E R23, desc[UR10][R16.64+0xc] ;  /* 0x00000c0a10172981 */ /* 0x000ee2000c1e1900 */
[----:B------:R-:W-:-:S02]  /*0a30*/  VIADD R15, R15, 0x4 ;  /* 0x000000040f0f7836 */ /* 0x000fc40000000000 */
[----:B----4-:R-:W-:-:S04]  /*0a40*/  @P1 FFMA R2, R11, R12, R2 ;  /* 0x0000000c0b021223 */ /* 0x010fc80000000002 */
[----:B-----5:R-:W-:-:S04]  /*0a50*/  @P4 FFMA R2, R19, R14, R2 ;  /* 0x0000000e13024223 */ /* 0x020fc80000000002 */
[----:B--2---:R-:W-:-:S04]  /*0a60*/  @P3 FFMA R2, R21, R18, R2 ;  /* 0x0000001215023223 */ /* 0x004fc80000000002 */
[----:B---3--:R-:W-:-:S07]  /*0a70*/  @P2 FFMA R2, R23, R20, R2 ;  /* 0x0000001417022223 */ /* 0x008fce0000000002 */
.L_x_4:
[----:B------:R-:W-:Y:S05]  /*0a80*/  BRA.U !UP2, `(.L_x_3) ;  /* 0x000000010ad87547 */ /* 0x000fea000b800000 */
[----:B------:R-:W0:Y:S01]  /*0a90*/  LDCU UR12, c[0x0][0x3a0] ;  /* 0x00007400ff0c77ac */ /* 0x000e220008000800 */
[----:B------:R-:W-:Y:S02]  /*0aa0*/  UISETP.NE.AND UP2, UPT, UR8, 0x1, UPT ;  /* 0x000000010800788c */ /* 0x000fe4000bf45270 */
[----:B0-----:R-:W-:-:S07]  /*0ab0*/  ULOP3.LUT UP3, URZ, UR12, 0x1, URZ, 0xc0, !UPT ;  /* 0x000000010cff7892 */ /* 0x001fce000f86c0ff */
[----:B------:R-:W-:Y:S05]  /*0ac0*/  BRA.U !UP2, `(.L_x_5) ;  /* 0x000000010a847547 */ /* 0x000fea000b800000 */
[----:B------:R-:W-:-:S04]  /*0ad0*/  IMAD.IADD R22, R4, 0x1, R15 ;  /* 0x0000000104167824 */ /* 0x000fc800078e020f */
[C---:B------:R-:W-:Y:S01]  /*0ae0*/  VIADD R8, R22.reuse, 0x1 ;  /* 0x0000000116087836 */ /* 0x040fe20000000000 */
[----:B------:R-:W-:-:S04]  /*0af0*/  ISETP.GE.AND P1, PT, R22, UR6, PT ;  /* 0x0000000616007c0c */ /* 0x000fc8000bf26270 */
[----:B------:R-:W-:Y:S02]  /*0b00*/  ISETP.GT.AND P1, PT, R22, -0x1, !P1 ;  /* 0xffffffff1600780c */ /* 0x000fe40004f24270 */
[C---:B------:R-:W-:Y:S02]  /*0b10*/  ISETP.GE.AND P2, PT, R8.reuse, UR6, PT ;  /* 0x0000000608007c0c */ /* 0x040fe4000bf46270 */
[----:B------:R-:W-:Y:S02]  /*0b20*/  PLOP3.LUT P1, PT, P0, P1, PT, 0x80, 0x8 ;  /* 0x000000000008781c */ /* 0x000fe40000723070 */
[----:B------:R-:W-:-:S04]  /*0b30*/  ISETP.GT.AND P2, PT, R8, -0x1, !P2 ;  /* 0xffffffff0800780c */ /* 0x000fc80005744270 */
[----:B------:R-:W-:-:S07]  /*0b40*/  PLOP3.LUT P2, PT, P0, P2, PT, 0x80, 0x8 ;  /* 0x000000000008781c */ /* 0x000fce0000745070 */
[----:B------:R-:W0:Y:S01]  /*0b50*/  @P1 LDC.64 R12, c[0x0][0x390] ;  /* 0x0000e400ff0c1b82 */ /* 0x000e220000000a00 */
[----:B------:R-:W-:-:S05]  /*0b60*/  @P1 VIADD R19, R15, UR9 ;  /* 0x000000090f131c36 */ /* 0x000fca0008000000 */
[----:B------:R-:W-:Y:S02]  /*0b70*/  @P2 SHF.R.S32.HI R21, RZ, 0x1f, R7 ;  /* 0x0000001fff152819 */ /* 0x000fe40000011407 */
[----:B------:R-:W1:Y:S01]  /*0b80*/  @P2 LDC.64 R10, c[0x0][0x380] ;  /* 0x0000e000ff0a2b82 */ /* 0x000e620000000a00 */
[----:B------:R-:W-:Y:S02]  /*0b90*/  @P2 SHF.R.S32.HI R20, RZ, 0x1f, R15 ;  /* 0x0000001fff142819 */ /* 0x000fe4000001140f */
[----:B------:R-:W-:Y:S02]  /*0ba0*/  @P2 IADD3 R14, P3, P4, R7, R15, R4 ;  /* 0x0000000f070e2210 */ /* 0x000fe40007c7e004 */
[----:B------:R-:W-:Y:S02]  /*0bb0*/  @P2 IADD3 R18, P5, PT, R15, UR9, RZ ;  /* 0x000000090f122c10 */ /* 0x000fe4000ffbe0ff */
[----:B------:R-:W-:Y:S01]  /*0bc0*/  @P2 IADD3.X R21, PT, PT, R21, R20, R5, P3, P4 ;  /* 0x0000001415152210 */ /* 0x000fe20001fe8405 */
[----:B------:R-:W2:Y:S02]  /*0bd0*/  @P1 LDC.64 R16, c[0x0][0x380] ;  /* 0x0000e000ff101b82 */ /* 0x000ea40000000a00 */
[----:B------:R-:W-:-:S06]  /*0be0*/  @P2 IMAD.X R20, RZ, RZ, R20, P5 ;  /* 0x000000ffff142224 */ /* 0x000fcc00028e0614 */
[----:B------:R-:W3:Y:S01]  /*0bf0*/  @P2 LDC.64 R8, c[0x0][0x390] ;  /* 0x0000e400ff082b82 */ /* 0x000ee20000000a00 */
[----:B0-----:R-:W-:-:S04]  /*0c00*/  @P1 IMAD.WIDE.U32 R12, R19, 0x4, R12 ;  /* 0x00000004130c1825 */ /* 0x001fc800078e000c */
[----:B------:R-:W-:Y:S02]  /*0c10*/  @P1 IMAD.IADD R19, R7, 0x1, R22 ;  /* 0x0000000107131824 */ /* 0x000fe400078e0216 */
[----:B------:R-:W4:Y:S01]  /*0c20*/  @P1 LDG.E R13, desc[UR10][R12.64] ;  /* 0x0000000a0c0d1981 */ /* 0x000f22000c1e1900 */
[----:B-1----:R-:W-:-:S04]  /*0c30*/  @P2 LEA R10, P3, R14, R10, 0x2 ;  /* 0x0000000a0e0a2211 */ /* 0x002fc800078610ff */
[----:B------:R-:W-:Y:S01]  /*0c40*/  @P2 LEA.HI.X R11, R14, R11, R21, 0x2, P3 ;  /* 0x0000000b0e0b2211 */ /* 0x000fe200018f1415 */
[----:B--2---:R-:W-:-:S05]  /*0c50*/  @P1 IMAD.WIDE R16, R19, 0x4, R16 ;  /* 0x0000000413101825 */ /* 0x004fca00078e0210 */
[----:B------:R-:W2:Y:S04]  /*0c60*/  @P2 LDG.E R11, desc[UR10][R10.64+0x4] ;  /* 0x0000040a0a0b2981 */ /* 0x000ea8000c1e1900 */
[----:B------:R-:W4:Y:S01]  /*0c70*/  @P1 LDG.E R17, desc[UR10][R16.64] ;  /* 0x0000000a10111981 */ /* 0x000f22000c1e1900 */
[----:B---3--:R-:W-:-:S04]  /*0c80*/  @P2 LEA R8, P4, R18, R8, 0x2 ;  /* 0x0000000812082211 */ /* 0x008fc800078810ff */
[----:B------:R-:W-:-:S05]  /*0c90*/  @P2 LEA.HI.X R9, R18, R9, R20, 0x2, P4 ;  /* 0x0000000912092211 */ /* 0x000fca00020f1414 */
[----:B------:R-:W2:Y:S01]  /*0ca0*/  @P2 LDG.E R8, desc[UR10][R8.64+0x4] ;  /* 0x0000040a08082981 */ /* 0x000ea2000c1e1900 */
[----:B------:R-:W-:Y:S02]  /*0cb0*/  VIADD R15, R15, 0x2 ;  /* 0x000000020f0f7836 */ /* 0x000fe40000000000 */
[----:B----4-:R-:W-:-:S04]  /*0cc0*/  @P1 FFMA R2, R13, R17, R2 ;  /* 0x000000110d021223 */ /* 0x010fc80000000002 */
[----:B--2---:R-:W-:-:S07]  /*0cd0*/  @P2 FFMA R2, R11, R8, R2 ;  /* 0x000000080b022223 */ /* 0x004fce0000000002 */
.L_x_5:
[----:B------:R-:W-:Y:S05]  /*0ce0*/  BRA.U !UP3, `(.L_x_3) ;  /* 0x000000010b407547 */ /* 0x000fea000b800000 */
[----:B------:R-:W-:Y:S01]  /*0cf0*/  IMAD.IADD R12, R4, 0x1, R15 ;  /* 0x00000001040c7824 */ /* 0x000fe200078e020f */
[----:B------:R-:W-:Y:S04]  /*0d00*/  BSSY.RECONVERGENT B0, `(.L_x_3) ;  /* 0x000000e000007945 */ /* 0x000fe80003800200 */
[----:B------:R-:W-:-:S04]  /*0d10*/  ISETP.GE.AND P1, PT, R12, UR6, PT ;  /* 0x000000060c007c0c */ /* 0x000fc8000bf26270 */
[----:B------:R-:W-:-:S04]  /*0d20*/  ISETP.GT.AND P1, PT, R12, -0x1, !P1 ;  /* 0xffffffff0c00780c */ /* 0x000fc80004f24270 */
[----:B------:R-:W-:-:S13]  /*0d30*/  PLOP3.LUT P1, PT, P0, P1, PT, 0x80, 0x8 ;  /* 0x000000000008781c */ /* 0x000fda0000723070 */
[----:B------:R-:W-:Y:S05]  /*0d40*/  @!P1 BRA `(.L_x_6) ;  /* 0x0000000000249947 */ /* 0x000fea0003800000 */
[----:B------:R-:W0:Y:S01]  /*0d50*/  LDC.64 R8, c[0x0][0x380] ;  /* 0x0000e000ff087b82 */ /* 0x000e220000000a00 */
[----:B------:R-:W-:Y:S02]  /*0d60*/  IMAD.IADD R7, R7, 0x1, R12 ;  /* 0x0000000107077824 */ /* 0x000fe400078e020c */
[----:B------:R-:W-:-:S05]  /*0d70*/  VIADD R15, R15, UR9 ;  /* 0x000000090f0f7c36 */ /* 0x000fca0008000000 */
[----:B------:R-:W1:Y:S01]  /*0d80*/  LDC.64 R10, c[0x0][0x390] ;  /* 0x0000e400ff0a7b82 */ /* 0x000e620000000a00 */
[----:B0-----:R-:W-:-:S06]  /*0d90*/  IMAD.WIDE R8, R7, 0x4, R8 ;  /* 0x0000000407087825 */ /* 0x001fcc00078e0208 */
[----:B------:R-:W2:Y:S01]  /*0da0*/  LDG.E R9, desc[UR10][R8.64] ;  /* 0x0000000a08097981 */ /* 0x000ea2000c1e1900 */
[----:B-1----:R-:W-:-:S06]  /*0db0*/  IMAD.WIDE.U32 R10, R15, 0x4, R10 ;  /* 0x000000040f0a7825 */ /* 0x002fcc00078e000a */
[----:B------:R-:W2:Y:S02]  /*0dc0*/  LDG.E R10, desc[UR10][R10.64] ;  /* 0x0000000a0a0a7981 */ /* 0x000ea4000c1e1900 */
[----:B--2---:R-:W-:-:S07]  /*0dd0*/  FFMA R2, R9, R10, R2 ;  /* 0x0000000a09027223 */ /* 0x004fce0000000002 */
.L_x_6:
[----:B------:R-:W-:Y:S05]  /*0de0*/  BSYNC.RECONVERGENT B0 ;  /* 0x0000000000007941 */ /* 0x000fea0003800200 */
.L_x_3:
[----:B------:R-:W-:Y:S05]  /*0df0*/  BRA.U UP0, `(.L_x_7) ;  /* 0xfffffff100e47547 */ /* 0x000fea000b83ffff */
.L_x_0:
[----:B------:R-:W0:Y:S01]  /*0e00*/  LDC.64 R4, c[0x0][0x388] ;  /* 0x0000e200ff047b82 */ /* 0x000e220000000a00 */
[----:B------:R-:W1:Y:S02]  /*0e10*/  LDCU UR6, c[0x0][0x398] ;  /* 0x00007300ff0677ac */ /* 0x000e640008000800 */
[----:B-1----:R-:W-:-:S04]  /*0e20*/  IMAD R3, R0, UR6, R3 ;  /* 0x0000000600037c24 */ /* 0x002fc8000f8e0203 */
[----:B0-----:R-:W-:-:S05]  /*0e30*/  IMAD.WIDE R4, R3, 0x4, R4 ;  /* 0x0000000403047825 */ /* 0x001fca00078e0204 */
[----:B------:R-:W-:Y:S01]  /*0e40*/  STG.E desc[UR10][R4.64], R2 ;  /* 0x0000000204007986 */ /* 0x000fe2000c10190a */
[----:B------:R-:W-:Y:S05]  /*0e50*/  EXIT ;  /* 0x000000000000794d */ /* 0x000fea0003800000 */
.L_x_8:
[----:B------:R-:W-:-:S00]  /*0e60*/  BRA `(.L_x_8) ;  /* 0xfffffffc00fc7947 */ /* 0x000fc0000383ffff */
[----:B------:R-:W-:-:S00]  /*0e70*/  NOP ;  /* 0x0000000000007918 */ /* 0x000fc00000000000 */
        /* <DEDUP_REMOVED lines=8> */
.L_x_9:


//--------------------- .nv.shared.reserved.0     --------------------------
	.section	.nv.shared.reserved.0,"aw",@nobits
	.weak		__nv_reservedSMEM_offset_0_alias
	.size		__nv_reservedSMEM_offset_0_alias, 0, 64
	.other		__nv_reservedSMEM_offset_0_alias,@"STO_CUDA_RESERVED_SHARED STV_DEFAULT"
__nv_reservedSMEM_offset_0_alias:
	.zero		0
	.zero		64


//--------------------- .nv.constant0._Z15twoDConvoKernelPfS_S_iiii --------------------------
	.section	.nv.constant0._Z15twoDConvoKernelPfS_S_iiii,"a",@progbits
	.sectionflags	@""
	.align	4
.nv.constant0._Z15twoDConvoKernelPfS_S_iiii:
	.zero		936


//--------------------- SYMBOLS --------------------------

	.type		.nv.reservedSmem.offset0,@object
	.size		.nv.reservedSmem.offset0,0x4
